//
// Generated by NVIDIA NVVM Compiler
//
// Compiler Build ID: CL-36424714
// Cuda compilation tools, release 13.0, V13.0.88
// Based on NVVM 20.0.0
//

.version 9.0
.target sm_100
.address_size 64

	// .globl	_Z11matrixMulDSPfS_S_ii
// _ZZ11matrixMulDSPfS_S_iiE2As has been demoted
// _ZZ11matrixMulDSPfS_S_iiE2Bs has been demoted

.visible .entry _Z11matrixMulDSPfS_S_ii(
	.param .u64 .ptr .align 1 _Z11matrixMulDSPfS_S_ii_param_0,
	.param .u64 .ptr .align 1 _Z11matrixMulDSPfS_S_ii_param_1,
	.param .u64 .ptr .align 1 _Z11matrixMulDSPfS_S_ii_param_2,
	.param .u32 _Z11matrixMulDSPfS_S_ii_param_3,
	.param .u32 _Z11matrixMulDSPfS_S_ii_param_4
)
{
	.reg .pred 	%p<3>;
	.reg .b32 	%r<37>;
	.reg .b32 	%f<105>;
	.reg .b64 	%rd<13>;
	// demoted variable
	.shared .align 4 .b8 _ZZ11matrixMulDSPfS_S_iiE2As[4096];
	// demoted variable
	.shared .align 4 .b8 _ZZ11matrixMulDSPfS_S_iiE2Bs[4096];
	ld.param.u64 	%rd3, [_Z11matrixMulDSPfS_S_ii_param_0];
	ld.param.u64 	%rd4, [_Z11matrixMulDSPfS_S_ii_param_1];
	ld.param.u64 	%rd5, [_Z11matrixMulDSPfS_S_ii_param_2];
	ld.param.u32 	%r20, [_Z11matrixMulDSPfS_S_ii_param_3];
	ld.param.u32 	%r21, [_Z11matrixMulDSPfS_S_ii_param_4];
	mov.u32 	%r22, %ctaid.x;
	mov.u32 	%r1, %ctaid.y;
	mov.u32 	%r2, %tid.x;
	mov.u32 	%r3, %tid.y;
	mul.lo.s32 	%r23, %r20, %r1;
	shl.b32 	%r36, %r23, 5;
	shl.b32 	%r5, %r22, 5;
	shl.b32 	%r6, %r21, 5;
	setp.lt.s32 	%p1, %r20, 1;
	mov.f32 	%f104, 0f00000000;
	@%p1 bra 	$L__BB0_3;
	shl.b32 	%r24, %r3, 7;
	mov.u32 	%r25, _ZZ11matrixMulDSPfS_S_iiE2As;
	add.s32 	%r7, %r25, %r24;
	shl.b32 	%r26, %r2, 2;
	add.s32 	%r8, %r7, %r26;
	mov.u32 	%r27, _ZZ11matrixMulDSPfS_S_iiE2Bs;
	add.s32 	%r10, %r27, %r26;
	add.s32 	%r9, %r10, %r24;
	mad.lo.s32 	%r28, %r21, %r3, %r2;
	add.s32 	%r35, %r28, %r5;
	shl.b32 	%r29, %r1, 5;
	add.s32 	%r30, %r3, %r29;
	mad.lo.s32 	%r34, %r20, %r30, %r2;
	add.s32 	%r13, %r36, %r20;
	cvta.to.global.u64 	%rd1, %rd4;
	cvta.to.global.u64 	%rd2, %rd5;
	mov.f32 	%f104, 0f00000000;
$L__BB0_2:
	mul.wide.s32 	%rd6, %r35, 4;
	add.s64 	%rd7, %rd2, %rd6;
	mul.wide.s32 	%rd8, %r34, 4;
	add.s64 	%rd9, %rd1, %rd8;
	ld.global.f32 	%f6, [%rd9];
	st.shared.f32 	[%r8], %f6;
	ld.global.f32 	%f7, [%rd7];
	st.shared.f32 	[%r9], %f7;
	bar.sync 	0;
	ld.shared.f32 	%f8, [%r7];
	ld.shared.f32 	%f9, [%r10];
	fma.rn.f32 	%f10, %f8, %f9, %f104;
	ld.shared.f32 	%f11, [%r7+4];
	ld.shared.f32 	%f12, [%r10+128];
	fma.rn.f32 	%f13, %f11, %f12, %f10;
	ld.shared.f32 	%f14, [%r7+8];
	ld.shared.f32 	%f15, [%r10+256];
	fma.rn.f32 	%f16, %f14, %f15, %f13;
	ld.shared.f32 	%f17, [%r7+12];
	ld.shared.f32 	%f18, [%r10+384];
	fma.rn.f32 	%f19, %f17, %f18, %f16;
	ld.shared.f32 	%f20, [%r7+16];
	ld.shared.f32 	%f21, [%r10+512];
	fma.rn.f32 	%f22, %f20, %f21, %f19;
	ld.shared.f32 	%f23, [%r7+20];
	ld.shared.f32 	%f24, [%r10+640];
	fma.rn.f32 	%f25, %f23, %f24, %f22;
	ld.shared.f32 	%f26, [%r7+24];
	ld.shared.f32 	%f27, [%r10+768];
	fma.rn.f32 	%f28, %f26, %f27, %f25;
	ld.shared.f32 	%f29, [%r7+28];
	ld.shared.f32 	%f30, [%r10+896];
	fma.rn.f32 	%f31, %f29, %f30, %f28;
	ld.shared.f32 	%f32, [%r7+32];
	ld.shared.f32 	%f33, [%r10+1024];
	fma.rn.f32 	%f34, %f32, %f33, %f31;
	ld.shared.f32 	%f35, [%r7+36];
	ld.shared.f32 	%f36, [%r10+1152];
	fma.rn.f32 	%f37, %f35, %f36, %f34;
	ld.shared.f32 	%f38, [%r7+40];
	ld.shared.f32 	%f39, [%r10+1280];
	fma.rn.f32 	%f40, %f38, %f39, %f37;
	ld.shared.f32 	%f41, [%r7+44];
	ld.shared.f32 	%f42, [%r10+1408];
	fma.rn.f32 	%f43, %f41, %f42, %f40;
	ld.shared.f32 	%f44, [%r7+48];
	ld.shared.f32 	%f45, [%r10+1536];
	fma.rn.f32 	%f46, %f44, %f45, %f43;
	ld.shared.f32 	%f47, [%r7+52];
	ld.shared.f32 	%f48, [%r10+1664];
	fma.rn.f32 	%f49, %f47, %f48, %f46;
	ld.shared.f32 	%f50, [%r7+56];
	ld.shared.f32 	%f51, [%r10+1792];
	fma.rn.f32 	%f52, %f50, %f51, %f49;
	ld.shared.f32 	%f53, [%r7+60];
	ld.shared.f32 	%f54, [%r10+1920];
	fma.rn.f32 	%f55, %f53, %f54, %f52;
	ld.shared.f32 	%f56, [%r7+64];
	ld.shared.f32 	%f57, [%r10+2048];
	fma.rn.f32 	%f58, %f56, %f57, %f55;
	ld.shared.f32 	%f59, [%r7+68];
	ld.shared.f32 	%f60, [%r10+2176];
	fma.rn.f32 	%f61, %f59, %f60, %f58;
	ld.shared.f32 	%f62, [%r7+72];
	ld.shared.f32 	%f63, [%r10+2304];
	fma.rn.f32 	%f64, %f62, %f63, %f61;
	ld.shared.f32 	%f65, [%r7+76];
	ld.shared.f32 	%f66, [%r10+2432];
	fma.rn.f32 	%f67, %f65, %f66, %f64;
	ld.shared.f32 	%f68, [%r7+80];
	ld.shared.f32 	%f69, [%r10+2560];
	fma.rn.f32 	%f70, %f68, %f69, %f67;
	ld.shared.f32 	%f71, [%r7+84];
	ld.shared.f32 	%f72, [%r10+2688];
	fma.rn.f32 	%f73, %f71, %f72, %f70;
	ld.shared.f32 	%f74, [%r7+88];
	ld.shared.f32 	%f75, [%r10+2816];
	fma.rn.f32 	%f76, %f74, %f75, %f73;
	ld.shared.f32 	%f77, [%r7+92];
	ld.shared.f32 	%f78, [%r10+2944];
	fma.rn.f32 	%f79, %f77, %f78, %f76;
	ld.shared.f32 	%f80, [%r7+96];
	ld.shared.f32 	%f81, [%r10+3072];
	fma.rn.f32 	%f82, %f80, %f81, %f79;
	ld.shared.f32 	%f83, [%r7+100];
	ld.shared.f32 	%f84, [%r10+3200];
	fma.rn.f32 	%f85, %f83, %f84, %f82;
	ld.shared.f32 	%f86, [%r7+104];
	ld.shared.f32 	%f87, [%r10+3328];
	fma.rn.f32 	%f88, %f86, %f87, %f85;
	ld.shared.f32 	%f89, [%r7+108];
	ld.shared.f32 	%f90, [%r10+3456];
	fma.rn.f32 	%f91, %f89, %f90, %f88;
	ld.shared.f32 	%f92, [%r7+112];
	ld.shared.f32 	%f93, [%r10+3584];
	fma.rn.f32 	%f94, %f92, %f93, %f91;
	ld.shared.f32 	%f95, [%r7+116];
	ld.shared.f32 	%f96, [%r10+3712];
	fma.rn.f32 	%f97, %f95, %f96, %f94;
	ld.shared.f32 	%f98, [%r7+120];
	ld.shared.f32 	%f99, [%r10+3840];
	fma.rn.f32 	%f100, %f98, %f99, %f97;
	ld.shared.f32 	%f101, [%r7+124];
	ld.shared.f32 	%f102, [%r10+3968];
	fma.rn.f32 	%f104, %f101, %f102, %f100;
	bar.sync 	0;
	add.s32 	%r36, %r36, 32;
	add.s32 	%r35, %r35, %r6;
	add.s32 	%r34, %r34, 32;
	setp.lt.s32 	%p2, %r36, %r13;
	@%p2 bra 	$L__BB0_2;
$L__BB0_3:
	cvta.to.global.u64 	%rd10, %rd3;
	add.s32 	%r31, %r5, %r2;
	mad.lo.s32 	%r32, %r21, %r3, %r31;
	mad.lo.s32 	%r33, %r6, %r1, %r32;
	mul.wide.s32 	%rd11, %r33, 4;
	add.s64 	%rd12, %rd10, %rd11;
	st.global.f32 	[%rd12], %f104;
	ret;

}


// ===== COMPILED SASS (sm_100) =====

	.target	sm_100

	.elftype	@"ET_EXEC"


//--------------------- .note.nv.tkinfo           --------------------------
	.section	.note.nv.tkinfo,"",@"SHT_NOTE"
	.sectionflags	@"SHF_NOTE_NV_TKINFO"
	.tkinfo
        /*0018*/ 	.word	0x00000002
        /*0030*/ 	.string	""
        /*0030*/ 	.string	"ptxas"
        /*0030*/ 	.string	"Cuda compilation tools, release 13.0, V13.0.88"
        /*0030*/ 	.string	"Build cuda_13.0.r13.0/compiler.36424714_0"
        /*0030*/ 	.string	"-arch sm_100 -m 64 "



//--------------------- .note.nv.cuinfo           --------------------------
	.section	.note.nv.cuinfo,"",@"SHT_NOTE"
	.sectionflags	@"SHF_NOTE_NV_CUINFO"
        /*0018*/ 	.short	0x0002
        /*001a*/ 	.short	0x0064
        /*001c*/ 	.short	0x0082
	.zero		2


//--------------------- .nv.info                  --------------------------
	.section	.nv.info,"",@"SHT_CUDA_INFO"
	.align	4


	//----- nvinfo : EIATTR_REGCOUNT
	.align		4
        /*0000*/ 	.byte	0x04, 0x2f
        /*0002*/ 	.short	(.L_1 - .L_0)
	.align		4
.L_0:
        /*0004*/ 	.word	index@(_Z11matrixMulDSPfS_S_ii)
        /*0008*/ 	.word	0x00000020


	//----- nvinfo : EIATTR_FRAME_SIZE
	.align		4
.L_1:
        /*000c*/ 	.byte	0x04, 0x11
        /*000e*/ 	.short	(.L_3 - .L_2)
	.align		4
.L_2:
        /*0010*/ 	.word	index@(_Z11matrixMulDSPfS_S_ii)
        /*0014*/ 	.word	0x00000000


	//----- nvinfo : EIATTR_MIN_STACK_SIZE
	.align		4
.L_3:
        /*0018*/ 	.byte	0x04, 0x12
        /*001a*/ 	.short	(.L_5 - .L_4)
	.align		4
.L_4:
        /*001c*/ 	.word	index@(_Z11matrixMulDSPfS_S_ii)
        /*0020*/ 	.word	0x00000000
.L_5:


//--------------------- .nv.compat                --------------------------
	.section	.nv.compat,"",@"SHT_CUDA_COMPAT_INFO"
	.align	4
        /*0000*/ 	.byte	0x02, 0x09, 0x00, 0x00, 0x02, 0x02, 0x01, 0x00, 0x02, 0x05, 0x05, 0x00, 0x03, 0x07, 0x01, 0x01
        /*0010*/ 	.byte	0x02, 0x03, 0x00, 0x00, 0x02, 0x06, 0x01, 0x00, 0x04, 0x0b, 0x08, 0x00, 0x09, 0x00, 0x00, 0x00
        /*0020*/ 	.byte	0x00, 0x00, 0x00, 0x00


//--------------------- .nv.info._Z11matrixMulDSPfS_S_ii --------------------------
	.section	.nv.info._Z11matrixMulDSPfS_S_ii,"",@"SHT_CUDA_INFO"
	.sectionflags	@""
	.align	4


	//----- nvinfo : EIATTR_CUDA_API_VERSION
	.align		4
        /*0000*/ 	.byte	0x04, 0x37
        /*0002*/ 	.short	(.L_7 - .L_6)
.L_6:
        /*0004*/ 	.word	0x00000082


	//----- nvinfo : EIATTR_KPARAM_INFO
	.align		4
.L_7:
        /*0008*/ 	.byte	0x04, 0x17
        /*000a*/ 	.short	(.L_9 - .L_8)
.L_8:
        /*000c*/ 	.word	0x00000000
        /*0010*/ 	.short	0x0004
        /*0012*/ 	.short	0x001c
        /*0014*/ 	.byte	0x00, 0xf0, 0x11, 0x00


	//----- nvinfo : EIATTR_KPARAM_INFO
	.align		4
.L_9:
        /*0018*/ 	.byte	0x04, 0x17
        /*001a*/ 	.short	(.L_11 - .L_10)
.L_10:
        /*001c*/ 	.word	0x00000000
        /*0020*/ 	.short	0x0003
        /*0022*/ 	.short	0x0018
        /*0024*/ 	.byte	0x00, 0xf0, 0x11, 0x00


	//----- nvinfo : EIATTR_KPARAM_INFO
	.align		4
.L_11:
        /*0028*/ 	.byte	0x04, 0x17
        /*002a*/ 	.short	(.L_13 - .L_12)
.L_12:
        /*002c*/ 	.word	0x00000000
        /*0030*/ 	.short	0x0002
        /*0032*/ 	.short	0x0010
        /*0034*/ 	.byte	0x00, 0xf5, 0x21, 0x00


	//----- nvinfo : EIATTR_KPARAM_INFO
	.align		4
.L_13:
        /*0038*/ 	.byte	0x04, 0x17
        /*003a*/ 	.short	(.L_15 - .L_14)
.L_14:
        /*003c*/ 	.word	0x00000000
        /*0040*/ 	.short	0x0001
        /*0042*/ 	.short	0x0008
        /*0044*/ 	.byte	0x00, 0xf5, 0x21, 0x00


	//----- nvinfo : EIATTR_KPARAM_INFO
	.align		4
.L_15:
        /*0048*/ 	.byte	0x04, 0x17
        /*004a*/ 	.short	(.L_17 - .L_16)
.L_16:
        /*004c*/ 	.word	0x00000000
        /*0050*/ 	.short	0x0000
        /*0052*/ 	.short	0x0000
        /*0054*/ 	.byte	0x00, 0xf5, 0x21, 0x00


	//----- nvinfo : EIATTR_SPARSE_MMA_MASK
	.align		4
.L_17:
        /*0058*/ 	.byte	0x03, 0x50
        /*005a*/ 	.short	0x0000


	//----- nvinfo : EIATTR_MAXREG_COUNT
	.align		4
        /*005c*/ 	.byte	0x03, 0x1b
        /*005e*/ 	.short	0x00ff


	//----- nvinfo : EIATTR_NUM_BARRIERS
	.align		4
        /*0060*/ 	.byte	0x02, 0x4c
        /*0062*/ 	.byte	0x01
	.zero		1


	//----- nvinfo : EIATTR_MERCURY_ISA_VERSION
	.align		4
        /*0064*/ 	.byte	0x03, 0x5f
        /*0066*/ 	.short	0x0101


	//----- nvinfo : EIATTR_VRC_CTA_INIT_COUNT
	.align		4
        /*0068*/ 	.byte	0x02, 0x4a
	.zero		1
	.zero		1


	//----- nvinfo : EIATTR_EXIT_INSTR_OFFSETS
	.align		4
        /*006c*/ 	.byte	0x04, 0x1c
        /*006e*/ 	.short	(.L_19 - .L_18)


	//   ....[0]....
.L_18:
        /*0070*/ 	.word	0x00000790


	//----- nvinfo : EIATTR_CBANK_PARAM_SIZE
	.align		4
.L_19:
        /*0074*/ 	.byte	0x03, 0x19
        /*0076*/ 	.short	0x0020


	//----- nvinfo : EIATTR_PARAM_CBANK
	.align		4
        /*0078*/ 	.byte	0x04, 0x0a
        /*007a*/ 	.short	(.L_21 - .L_20)
	.align		4
.L_20:
        /*007c*/ 	.word	index@(.nv.constant0._Z11matrixMulDSPfS_S_ii)
        /*0080*/ 	.short	0x0380
        /*0082*/ 	.short	0x0020


	//----- nvinfo : EIATTR_SW_WAR
	.align		4
.L_21:
        /*0084*/ 	.byte	0x04, 0x36
        /*0086*/ 	.short	(.L_23 - .L_22)
.L_22:
        /*0088*/ 	.word	0x00000008
.L_23:


//--------------------- .nv.callgraph             --------------------------
	.section	.nv.callgraph,"",@"SHT_CUDA_CALLGRAPH"
	.align	4
	.sectionentsize	8
	.align		4
        /*0000*/ 	.word	0x00000000
	.align		4
        /*0004*/ 	.word	0xffffffff
	.align		4
        /*0008*/ 	.word	0x00000000
	.align		4
        /*000c*/ 	.word	0xfffffffe
	.align		4
        /*0010*/ 	.word	0x00000000
	.align		4
        /*0014*/ 	.word	0xfffffffd
	.align		4
        /*0018*/ 	.word	0x00000000
	.align		4
        /*001c*/ 	.word	0xfffffffc


//--------------------- .text._Z11matrixMulDSPfS_S_ii --------------------------
	.section	.text._Z11matrixMulDSPfS_S_ii,"ax",@progbits
	.align	128
        .global         _Z11matrixMulDSPfS_S_ii
        .type           _Z11matrixMulDSPfS_S_ii,@function
        .size           _Z11matrixMulDSPfS_S_ii,(.L_x_3 - _Z11matrixMulDSPfS_S_ii)
        .other          _Z11matrixMulDSPfS_S_ii,@"STO_CUDA_ENTRY STV_DEFAULT"
_Z11matrixMulDSPfS_S_ii:
.text._Z11matrixMulDSPfS_S_ii:
[----:B------:R-:W-:Y:S01]  /*0000*/  LDC R1, c[0x0][0x37c] ;  /* 0x0000df00ff017b82 */ /* 0x000fe20000000800 */
[----:B------:R-:W0:Y:S01]  /*0010*/  LDCU.64 UR10, c[0x0][0x398] ;  /* 0x00007300ff0a77ac */ /* 0x000e220008000a00 */
[----:B------:R-:W1:Y:S01]  /*0020*/  S2R R5, SR_CTAID.X ;  /* 0x0000000000057919 */ /* 0x000e620000002500 */
[----:B------:R-:W-:Y:S01]  /*0030*/  HFMA2 R27, -RZ, RZ, 0, 0 ;  /* 0x00000000ff1b7431 */ /* 0x000fe200000001ff */
[----:B------:R-:W2:Y:S01]  /*0040*/  LDCU.64 UR8, c[0x0][0x358] ;  /* 0x00006b00ff0877ac */ /* 0x000ea20008000a00 */
[----:B------:R-:W3:Y:S01]  /*0050*/  S2R R0, SR_TID.X ;  /* 0x0000000000007919 */ /* 0x000ee20000002100 */
[----:B------:R-:W4:Y:S01]  /*0060*/  S2R R3, SR_TID.Y ;  /* 0x0000000000037919 */ /* 0x000f220000002200 */
[----:B------:R-:W1:Y:S01]  /*0070*/  S2R R2, SR_CTAID.Y ;  /* 0x0000000000027919 */ /* 0x000e620000002600 */
[----:B0-----:R-:W-:Y:S02]  /*0080*/  UISETP.GE.AND UP0, UPT, UR10, 0x1, UPT ;  /* 0x000000010a00788c */ /* 0x001fe4000bf06270 */
[----:B------:R-:W-:-:S07]  /*0090*/  USHF.L.U32 UR7, UR11, 0x5, URZ ;  /* 0x000000050b077899 */ /* 0x000fce00080006ff */
[----:B--2---:R-:W-:Y:S05]  /*00a0*/  BRA.U !UP0, `(.L_x_0) ;  /* 0x0000000508a07547 */ /* 0x004fea000b800000 */
[----:B------:R-:W0:Y:S01]  /*00b0*/  S2UR UR6, SR_CgaCtaId ;  /* 0x00000000000679c3 */ /* 0x000e220000008800 */
[----:B------:R-:W-:Y:S01]  /*00c0*/  UMOV UR4, 0x400 ;  /* 0x0000040000047882 */ /* 0x000fe20000000000 */
[C---:B-1----:R-:W-:Y:S01]  /*00d0*/  IMAD R21, R2.reuse, UR10, RZ ;  /* 0x0000000a02157c24 */ /* 0x042fe2000f8e02ff */
[----:B------:R-:W-:Y:S01]  /*00e0*/  UIADD3 UR5, UPT, UPT, UR4, 0x1000, URZ ;  /* 0x0000100004057890 */ /* 0x000fe2000fffe0ff */
[--C-:B---34-:R-:W-:Y:S01]  /*00f0*/  IMAD R4, R3, UR11, R0.reuse ;  /* 0x0000000b03047c24 */ /* 0x118fe2000f8e0200 */
[----:B------:R-:W-:Y:S02]  /*0100*/  LEA R9, R2, R3, 0x5 ;  /* 0x0000000302097211 */ /* 0x000fe400078e28ff */
[----:B------:R-:W-:Y:S01]  /*0110*/  SHF.L.U32 R21, R21, 0x5, RZ ;  /* 0x0000000515157819 */ /* 0x000fe200000006ff */
[----:B------:R-:W1:Y:S01]  /*0120*/  LDC.64 R24, c[0x0][0x390] ;  /* 0x0000e400ff187b82 */ /* 0x000e620000000a00 */
[----:B------:R-:W-:Y:S01]  /*0130*/  LEA R7, R5, R4, 0x5 ;  /* 0x0000000405077211 */ /* 0x000fe200078e28ff */
[----:B------:R-:W-:Y:S01]  /*0140*/  IMAD R6, R9, UR10, R0 ;  /* 0x0000000a09067c24 */ /* 0x000fe2000f8e0200 */
[----:B------:R-:W-:-:S02]  /*0150*/  MOV R27, RZ ;  /* 0x000000ff001b7202 */ /* 0x000fc40000000f00 */
[----:B------:R-:W-:-:S03]  /*0160*/  IADD3 R4, PT, PT, R21, UR10, RZ ;  /* 0x0000000a15047c10 */ /* 0x000fc6000fffe0ff */
[----:B------:R-:W2:Y:S01]  /*0170*/  LDC.64 R22, c[0x0][0x388] ;  /* 0x0000e200ff167b82 */ /* 0x000ea20000000a00 */
[----:B0-----:R-:W-:Y:S02]  /*0180*/  ULEA UR4, UR6, UR4, 0x18 ;  /* 0x0000000406047291 */ /* 0x001fe4000f8ec0ff */
[----:B------:R-:W-:-:S04]  /*0190*/  ULEA UR5, UR6, UR5, 0x18 ;  /* 0x0000000506057291 */ /* 0x000fc8000f8ec0ff */
[C---:B------:R-:W-:Y:S02]  /*01a0*/  LEA R19, R3.reuse, UR4, 0x7 ;  /* 0x0000000403137c11 */ /* 0x040fe4000f8e38ff */
[C---:B------:R-:W-:Y:S02]  /*01b0*/  LEA R18, R0.reuse, UR5, 0x2 ;  /* 0x0000000500127c11 */ /* 0x040fe4000f8e10ff */
[----:B------:R-:W-:Y:S02]  /*01c0*/  LEA R17, R0, R19, 0x2 ;  /* 0x0000001300117211 */ /* 0x000fe400078e10ff */
[----:B------:R-:W-:-:S07]  /*01d0*/  LEA R16, R3, R18, 0x7 ;  /* 0x0000001203107211 */ /* 0x000fce00078e38ff */
.L_x_1:
[----:B--2---:R-:W-:-:S04]  /*01e0*/  IMAD.WIDE R8, R6, 0x4, R22 ;  /* 0x0000000406087825 */ /* 0x004fc800078e0216 */
[----:B-1----:R-:W-:Y:S02]  /*01f0*/  IMAD.WIDE R10, R7, 0x4, R24 ;  /* 0x00000004070a7825 */ /* 0x002fe400078e0218 */
[----:B------:R-:W2:Y:S04]  /*0200*/  LDG.E R8, desc[UR8][R8.64] ;  /* 0x0000000808087981 */ /* 0x000ea8000c1e1900 */
[----:B------:R-:W3:Y:S01]  /*0210*/  LDG.E R11, desc[UR8][R10.64] ;  /* 0x000000080a0b7981 */ /* 0x000ee2000c1e1900 */
[----:B------:R-:W-:Y:S02]  /*0220*/  IADD3 R21, PT, PT, R21, 0x20, RZ ;  /* 0x0000002015157810 */ /* 0x000fe40007ffe0ff */
[----:B------:R-:W-:Y:S02]  /*0230*/  IADD3 R7, PT, PT, R7, UR7, RZ ;  /* 0x0000000707077c10 */ /* 0x000fe4000fffe0ff */
[----:B------:R-:W-:-:S02]  /*0240*/  ISETP.GE.AND P0, PT, R21, R4, PT ;  /* 0x000000041500720c */ /* 0x000fc40003f06270 */
[----:B------:R-:W-:Y:S01]  /*0250*/  IADD3 R6, PT, PT, R6, 0x20, RZ ;  /* 0x0000002006067810 */ /* 0x000fe20007ffe0ff */
[----:B--2---:R-:W-:Y:S04]  /*0260*/  STS [R17], R8 ;  /* 0x0000000811007388 */ /* 0x004fe80000000800 */
[----:B---3--:R-:W-:Y:S01]  /*0270*/  STS [R16], R11 ;  /* 0x0000000b10007388 */ /* 0x008fe20000000800 */
[----:B------:R-:W-:Y:S06]  /*0280*/  BAR.SYNC.DEFER_BLOCKING 0x0 ;  /* 0x0000000000007b1d */ /* 0x000fec0000010000 */
[----:B------:R-:W-:Y:S04]  /*0290*/  LDS R20, [R18] ;  /* 0x0000000012147984 */ /* 0x000fe80000000800 */
[----:B------:R-:W0:Y:S04]  /*02a0*/  LDS.128 R12, [R19] ;  /* 0x00000000130c7984 */ /* 0x000e280000000c00 */
[----:B------:R-:W1:Y:S04]  /*02b0*/  LDS R29, [R18+0x80] ;  /* 0x00008000121d7984 */ /* 0x000e680000000800 */
[----:B------:R-:W2:Y:S04]  /*02c0*/  LDS R26, [R18+0x100] ;  /* 0x00010000121a7984 */ /* 0x000ea80000000800 */
[----:B------:R-:W-:Y:S01]  /*02d0*/  LDS.128 R8, [R19+0x10] ;  /* 0x0000100013087984 */ /* 0x000fe20000000c00 */
[----:B0-----:R-:W-:-:S03]  /*02e0*/  FFMA R12, R12, R20, R27 ;  /* 0x000000140c0c7223 */ /* 0x001fc6000000001b */
[----:B------:R-:W-:Y:S01]  /*02f0*/  LDS R27, [R18+0x300] ;  /* 0x00030000121b7984 */ /* 0x000fe20000000800 */
[----:B-1----:R-:W-:-:S03]  /*0300*/  FFMA R29, R29, R13, R12 ;  /* 0x0000000d1d1d7223 */ /* 0x002fc6000000000c */
[----:B------:R-:W0:Y:S01]  /*0310*/  LDS R12, [R18+0x180] ;  /* 0x00018000120c7984 */ /* 0x000e220000000800 */
[----:B--2---:R-:W-:-:S03]  /*0320*/  FFMA R14, R26, R14, R29 ;  /* 0x0000000e1a0e7223 */ /* 0x004fc6000000001d */
[----:B------:R-:W1:Y:S04]  /*0330*/  LDS R13, [R18+0x200] ;  /* 0x00020000120d7984 */ /* 0x000e680000000800 */
[----:B------:R-:W2:Y:S01]  /*0340*/  LDS R29, [R18+0x280] ;  /* 0x00028000121d7984 */ /* 0x000ea20000000800 */
[----:B0-----:R-:W-:-:S04]  /*0350*/  FFMA R15, R12, R15, R14 ;  /* 0x0000000f0c0f7223 */ /* 0x001fc8000000000e */
[----:B-1----:R-:W-:Y:S02]  /*0360*/  FFMA R8, R8, R13, R15 ;  /* 0x0000000d08087223 */ /* 0x002fe4000000000f */
[----:B------:R-:W-:Y:S02]  /*0370*/  LDS.128 R12, [R19+0x20] ;  /* 0x00002000130c7984 */ /* 0x000fe40000000c00 */
[----:B--2---:R-:W-:Y:S02]  /*0380*/  FFMA R8, R29, R9, R8 ;  /* 0x000000091d087223 */ /* 0x004fe40000000008 */
[----:B------:R-:W0:Y:S02]  /*0390*/  LDS R29, [R18+0x380] ;  /* 0x00038000121d7984 */ /* 0x000e240000000800 */
[----:B------:R-:W-:Y:S02]  /*03a0*/  FFMA R8, R27, R10, R8 ;  /* 0x0000000a1b087223 */ /* 0x000fe40000000008 */
[----:B------:R-:W1:Y:S04]  /*03b0*/  LDS R9, [R18+0x400] ;  /* 0x0004000012097984 */ /* 0x000e680000000800 */
[----:B------:R-:W2:Y:S04]  /*03c0*/  LDS R10, [R18+0x480] ;  /* 0x00048000120a7984 */ /* 0x000ea80000000800 */
[----:B------:R-:W3:Y:S01]  /*03d0*/  LDS R27, [R18+0x500] ;  /* 0x00050000121b7984 */ /* 0x000ee20000000800 */
[----:B0-----:R-:W-:-:S04]  /*03e0*/  FFMA R11, R29, R11, R8 ;  /* 0x0000000b1d0b7223 */ /* 0x001fc80000000008 */
[----:B-1----:R-:W-:Y:S02]  /*03f0*/  FFMA R8, R12, R9, R11 ;  /* 0x000000090c087223 */ /* 0x002fe4000000000b */
[----:B------:R-:W0:Y:S02]  /*0400*/  LDS R12, [R18+0x580] ;  /* 0x00058000120c7984 */ /* 0x000e240000000800 */
[----:B--2---:R-:W-:Y:S02]  /*0410*/  FFMA R20, R10, R13, R8 ;  /* 0x0000000d0a147223 */ /* 0x004fe40000000008 */
[----:B------:R-:W-:Y:S02]  /*0420*/  LDS R13, [R18+0x600] ;  /* 0x00060000120d7984 */ /* 0x000fe40000000800 */
[----:B---3--:R-:W-:Y:S02]  /*0430*/  FFMA R29, R27, R14, R20 ;  /* 0x0000000e1b1d7223 */ /* 0x008fe40000000014 */
[----:B------:R-:W1:Y:S04]  /*0440*/  LDS.128 R8, [R19+0x30] ;  /* 0x0000300013087984 */ /* 0x000e680000000c00 */
[----:B------:R-:W2:Y:S04]  /*0450*/  LDS R14, [R18+0x680] ;  /* 0x00068000120e7984 */ /* 0x000ea80000000800 */
[----:B------:R-:W3:Y:S04]  /*0460*/  LDS R27, [R18+0x700] ;  /* 0x00070000121b7984 */ /* 0x000ee80000000800 */
[----:B------:R-:W-:Y:S01]  /*0470*/  LDS R20, [R18+0x980] ;  /* 0x0009800012147984 */ /* 0x000fe20000000800 */
        /* <DEDUP_REMOVED lines=8> */
[----:B------:R-:W3:Y:S01]  /*0500*/  LDS R27, [R18+0x900] ;  /* 0x00090000121b7984 */ /* 0x000ee20000000800 */
[----:B0-----:R-:W-:-:S04]  /*0510*/  FFMA R11, R8, R11, R29 ;  /* 0x0000000b080b7223 */ /* 0x001fc8000000001d */
[----:B-1----:R-:W-:-:S04]  /*0520*/  FFMA R12, R12, R9, R11 ;  /* 0x000000090c0c7223 */ /* 0x002fc8000000000b */
[----:B--2---:R-:W-:Y:S02]  /*0530*/  FFMA R10, R10, R13, R12 ;  /* 0x0000000d0a0a7223 */ /* 0x004fe4000000000c */
[----:B------:R-:W-:Y:S02]  /*0540*/  LDS R13, [R18+0xa00] ;  /* 0x000a0000120d7984 */ /* 0x000fe40000000800 */
[----:B---3--:R-:W-:Y:S02]  /*0550*/  FFMA R29, R27, R14, R10 ;  /* 0x0000000e1b1d7223 */ /* 0x008fe4000000000a */
[----:B------:R-:W0:Y:S02]  /*0560*/  LDS.128 R8, [R19+0x50] ;  /* 0x0000500013087984 */ /* 0x000e240000000c00 */
[----:B------:R-:W-:Y:S02]  /*0570*/  FFMA R15, R20, R15, R29 ;  /* 0x0000000f140f7223 */ /* 0x000fe4000000001d */
[----:B------:R-:W1:Y:S04]  /*0580*/  LDS R12, [R18+0xa80] ;  /* 0x000a8000120c7984 */ /* 0x000e680000000800 */
[----:B------:R-:W2:Y:S04]  /*0590*/  LDS R27, [R18+0xb00] ;  /* 0x000b0000121b7984 */ /* 0x000ea80000000800 */
[----:B------:R-:W3:Y:S01]  /*05a0*/  LDS R20, [R18+0xb80] ;  /* 0x000b800012147984 */ /* 0x000ee20000000800 */
[----:B0-----:R-:W-:-:S04]  /*05b0*/  FFMA R8, R8, R13, R15 ;  /* 0x0000000d08087223 */ /* 0x001fc8000000000f */
[----:B-1----:R-:W-:Y:S02]  /*05c0*/  FFMA R8, R12, R9, R8 ;  /* 0x000000090c087223 */ /* 0x002fe40000000008 */
[----:B------:R-:W-:Y:S02]  /*05d0*/  LDS R9, [R18+0xc00] ;  /* 0x000c000012097984 */ /* 0x000fe40000000800 */
[----:B--2---:R-:W-:Y:S02]  /*05e0*/  FFMA R29, R27, R10, R8 ;  /* 0x0000000a1b1d7223 */ /* 0x004fe40000000008 */
[----:B------:R-:W0:Y:S02]  /*05f0*/  LDS.128 R12, [R19+0x60] ;  /* 0x00006000130c7984 */ /* 0x000e240000000c00 */
[----:B---3--:R-:W-:Y:S02]  /*0600*/  FFMA R11, R20, R11, R29 ;  /* 0x0000000b140b7223 */ /* 0x008fe4000000001d */
[----:B------:R-:W1:Y:S04]  /*0610*/  LDS R8, [R18+0xc80] ;  /* 0x000c800012087984 */ /* 0x000e680000000800 */
[----:B------:R-:W2:Y:S04]  /*0620*/  LDS R27, [R18+0xd00] ;  /* 0x000d0000121b7984 */ /* 0x000ea80000000800 */
[----:B------:R-:W3:Y:S04]  /*0630*/  LDS R20, [R18+0xd80] ;  /* 0x000d800012147984 */ /* 0x000ee80000000800 */
[----:B------:R-:W-:Y:S01]  /*0640*/  LDS R29, [R18+0xe80] ;  /* 0x000e8000121d7984 */ /* 0x000fe20000000800 */
[----:B0-----:R-:W-:-:S04]  /*0650*/  FFMA R12, R12, R9, R11 ;  /* 0x000000090c0c7223 */ /* 0x001fc8000000000b */
[----:B-1----:R-:W-:Y:S02]  /*0660*/  FFMA R8, R8, R13, R12 ;  /* 0x0000000d08087223 */ /* 0x002fe4000000000c */
[----:B------:R-:W-:Y:S02]  /*0670*/  LDS R13, [R18+0xe00] ;  /* 0x000e0000120d7984 */ /* 0x000fe40000000800 */
[----:B--2---:R-:W-:Y:S02]  /*0680*/  FFMA R27, R27, R14, R8 ;  /* 0x0000000e1b1b7223 */ /* 0x004fe40000000008 */
[----:B------:R-:W0:Y:S02]  /*0690*/  LDS.128 R8, [R19+0x70] ;  /* 0x0000700013087984 */ /* 0x000e240000000c00 */
[----:B---3--:R-:W-:Y:S02]  /*06a0*/  FFMA R15, R20, R15, R27 ;  /* 0x0000000f140f7223 */ /* 0x008fe4000000001b */
[----:B------:R-:W1:Y:S04]  /*06b0*/  LDS R12, [R18+0xf00] ;  /* 0x000f0000120c7984 */ /* 0x000e680000000800 */
[----:B------:R-:W2:Y:S01]  /*06c0*/  LDS R27, [R18+0xf80] ;  /* 0x000f8000121b7984 */ /* 0x000ea20000000800 */
[----:B0-----:R-:W-:-:S04]  /*06d0*/  FFMA R8, R8, R13, R15 ;  /* 0x0000000d08087223 */ /* 0x001fc8000000000f */
[----:B------:R-:W-:-:S04]  /*06e0*/  FFMA R9, R29, R9, R8 ;  /* 0x000000091d097223 */ /* 0x000fc80000000008 */
[----:B-1----:R-:W-:-:S04]  /*06f0*/  FFMA R10, R12, R10, R9 ;  /* 0x0000000a0c0a7223 */ /* 0x002fc80000000009 */
[----:B--2---:R-:W-:Y:S01]  /*0700*/  FFMA R27, R27, R11, R10 ;  /* 0x0000000b1b1b7223 */ /* 0x004fe2000000000a */
[----:B------:R-:W-:Y:S06]  /*0710*/  BAR.SYNC.DEFER_BLOCKING 0x0 ;  /* 0x0000000000007b1d */ /* 0x000fec0000010000 */
[----:B------:R-:W-:Y:S05]  /*0720*/  @!P0 BRA `(.L_x_1) ;  /* 0xfffffff800ac8947 */ /* 0x000fea000383ffff */
.L_x_0:
[----:B------:R-:W0:Y:S01]  /*0730*/  LDC.64 R6, c[0x0][0x380] ;  /* 0x0000e000ff067b82 */ /* 0x000e220000000a00 */
[----:B-1-3--:R-:W-:-:S05]  /*0740*/  LEA R0, R5, R0, 0x5 ;  /* 0x0000000005007211 */ /* 0x00afca00078e28ff */
[----:B----4-:R-:W-:-:S04]  /*0750*/  IMAD R3, R3, UR11, R0 ;  /* 0x0000000b03037c24 */ /* 0x010fc8000f8e0200 */
[----:B------:R-:W-:-:S04]  /*0760*/  IMAD R3, R2, UR7, R3 ;  /* 0x0000000702037c24 */ /* 0x000fc8000f8e0203 */
[----:B0-----:R-:W-:-:S05]  /*0770*/  IMAD.WIDE R2, R3, 0x4, R6 ;  /* 0x0000000403027825 */ /* 0x001fca00078e0206 */
[----:B------:R-:W-:Y:S01]  /*0780*/  STG.E desc[UR8][R2.64], R27 ;  /* 0x0000001b02007986 */ /* 0x000fe2000c101908 */
[----:B------:R-:W-:Y:S05]  /*0790*/  EXIT ;  /* 0x000000000000794d */ /* 0x000fea0003800000 */
.L_x_2:
[----:B------:R-:W-:-:S00]  /*07a0*/  BRA `(.L_x_2) ;  /* 0xfffffffc00fc7947 */ /* 0x000fc0000383ffff */
[----:B------:R-:W-:-:S00]  /*07b0*/  NOP ;  /* 0x0000000000007918 */ /* 0x000fc00000000000 */
        /* <DEDUP_REMOVED lines=12> */
.L_x_3:


//--------------------- .nv.shared._Z11matrixMulDSPfS_S_ii --------------------------
	.section	.nv.shared._Z11matrixMulDSPfS_S_ii,"aw",@nobits
	.sectionflags	@""
	.align	4
.nv.shared._Z11matrixMulDSPfS_S_ii:
	.zero		9216


//--------------------- .nv.shared.reserved.0     --------------------------
	.section	.nv.shared.reserved.0,"aw",@nobits
	.weak		__nv_reservedSMEM_offset_0_alias
	.size		__nv_reservedSMEM_offset_0_alias, 0, 64
	.other		__nv_reservedSMEM_offset_0_alias,@"STO_CUDA_RESERVED_SHARED STV_DEFAULT"
__nv_reservedSMEM_offset_0_alias:
	.zero		0
	.zero		64


//--------------------- .nv.constant0._Z11matrixMulDSPfS_S_ii --------------------------
	.section	.nv.constant0._Z11matrixMulDSPfS_S_ii,"a",@progbits
	.sectionflags	@""
	.align	4
.nv.constant0._Z11matrixMulDSPfS_S_ii:
	.zero		928


//--------------------- SYMBOLS --------------------------

	.type		.nv.reservedSmem.offset0,@object
	.size		.nv.reservedSmem.offset0,0x4
	.type		.nv.reservedSmem.cap,@object
	.size		.nv.reservedSmem.cap,0x4
